//
// Generated by NVIDIA NVVM Compiler
//
// Compiler Build ID: CL-36424714
// Cuda compilation tools, release 13.0, V13.0.88
// Based on NVVM 20.0.0
//

.version 9.0
.target sm_100
.address_size 64

	// .globl	cat_f32

.visible .entry cat_f32(
	.param .u64 .ptr .align 1 cat_f32_param_0,
	.param .u64 .ptr .align 1 cat_f32_param_1,
	.param .u64 .ptr .align 1 cat_f32_param_2,
	.param .u32 cat_f32_param_3,
	.param .u32 cat_f32_param_4,
	.param .u32 cat_f32_param_5,
	.param .u32 cat_f32_param_6
)
{


	ret;

}


// ===== COMPILED SASS (sm_100) =====

	.target	sm_100

	.elftype	@"ET_EXEC"


//--------------------- .note.nv.tkinfo           --------------------------
	.section	.note.nv.tkinfo,"",@"SHT_NOTE"
	.sectionflags	@"SHF_NOTE_NV_TKINFO"
	.tkinfo
        /*0018*/ 	.word	0x00000002
        /*0030*/ 	.string	""
        /*0030*/ 	.string	"ptxas"
        /*0030*/ 	.string	"Cuda compilation tools, release 13.0, V13.0.88"
        /*0030*/ 	.string	"Build cuda_13.0.r13.0/compiler.36424714_0"
        /*0030*/ 	.string	"-arch sm_100 -m 64 "



//--------------------- .note.nv.cuinfo           --------------------------
	.section	.note.nv.cuinfo,"",@"SHT_NOTE"
	.sectionflags	@"SHF_NOTE_NV_CUINFO"
        /*0018*/ 	.short	0x0002
        /*001a*/ 	.short	0x0064
        /*001c*/ 	.short	0x0082
	.zero		2


//--------------------- .nv.info                  --------------------------
	.section	.nv.info,"",@"SHT_CUDA_INFO"
	.align	4


	//----- nvinfo : EIATTR_REGCOUNT
	.align		4
        /*0000*/ 	.byte	0x04, 0x2f
        /*0002*/ 	.short	(.L_1 - .L_0)
	.align		4
.L_0:
        /*0004*/ 	.word	index@(cat_f32)
        /*0008*/ 	.word	0x00000004


	//----- nvinfo : EIATTR_FRAME_SIZE
	.align		4
.L_1:
        /*000c*/ 	.byte	0x04, 0x11
        /*000e*/ 	.short	(.L_3 - .L_2)
	.align		4
.L_2:
        /*0010*/ 	.word	index@(cat_f32)
        /*0014*/ 	.word	0x00000000


	//----- nvinfo : EIATTR_MIN_STACK_SIZE
	.align		4
.L_3:
        /*0018*/ 	.byte	0x04, 0x12
        /*001a*/ 	.short	(.L_5 - .L_4)
	.align		4
.L_4:
        /*001c*/ 	.word	index@(cat_f32)
        /*0020*/ 	.word	0x00000000
.L_5:


//--------------------- .nv.compat                --------------------------
	.section	.nv.compat,"",@"SHT_CUDA_COMPAT_INFO"
	.align	4
        /*0000*/ 	.byte	0x02, 0x09, 0x00, 0x00, 0x02, 0x02, 0x01, 0x00, 0x02, 0x05, 0x05, 0x00, 0x03, 0x07, 0x01, 0x01
        /*0010*/ 	.byte	0x02, 0x03, 0x00, 0x00, 0x02, 0x06, 0x01, 0x00, 0x04, 0x0b, 0x08, 0x00, 0x09, 0x00, 0x00, 0x00
        /*0020*/ 	.byte	0x00, 0x00, 0x00, 0x00


//--------------------- .nv.info.cat_f32          --------------------------
	.section	.nv.info.cat_f32,"",@"SHT_CUDA_INFO"
	.sectionflags	@""
	.align	4


	//----- nvinfo : EIATTR_CUDA_API_VERSION
	.align		4
        /*0000*/ 	.byte	0x04, 0x37
        /*0002*/ 	.short	(.L_7 - .L_6)
.L_6:
        /*0004*/ 	.word	0x00000082


	//----- nvinfo : EIATTR_KPARAM_INFO
	.align		4
.L_7:
        /*0008*/ 	.byte	0x04, 0x17
        /*000a*/ 	.short	(.L_9 - .L_8)
.L_8:
        /*000c*/ 	.word	0x00000000
        /*0010*/ 	.short	0x0006
        /*0012*/ 	.short	0x0024
        /*0014*/ 	.byte	0x00, 0xf0, 0x11, 0x00


	//----- nvinfo : EIATTR_KPARAM_INFO
	.align		4
.L_9:
        /*0018*/ 	.byte	0x04, 0x17
        /*001a*/ 	.short	(.L_11 - .L_10)
.L_10:
        /*001c*/ 	.word	0x00000000
        /*0020*/ 	.short	0x0005
        /*0022*/ 	.short	0x0020
        /*0024*/ 	.byte	0x00, 0xf0, 0x11, 0x00


	//----- nvinfo : EIATTR_KPARAM_INFO
	.align		4
.L_11:
        /*0028*/ 	.byte	0x04, 0x17
        /*002a*/ 	.short	(.L_13 - .L_12)
.L_12:
        /*002c*/ 	.word	0x00000000
        /*0030*/ 	.short	0x0004
        /*0032*/ 	.short	0x001c
        /*0034*/ 	.byte	0x00, 0xf0, 0x11, 0x00


	//----- nvinfo : EIATTR_KPARAM_INFO
	.align		4
.L_13:
        /*0038*/ 	.byte	0x04, 0x17
        /*003a*/ 	.short	(.L_15 - .L_14)
.L_14:
        /*003c*/ 	.word	0x00000000
        /*0040*/ 	.short	0x0003
        /*0042*/ 	.short	0x0018
        /*0044*/ 	.byte	0x00, 0xf0, 0x11, 0x00


	//----- nvinfo : EIATTR_KPARAM_INFO
	.align		4
.L_15:
        /*0048*/ 	.byte	0x04, 0x17
        /*004a*/ 	.short	(.L_17 - .L_16)
.L_16:
        /*004c*/ 	.word	0x00000000
        /*0050*/ 	.short	0x0002
        /*0052*/ 	.short	0x0010
        /*0054*/ 	.byte	0x00, 0xf5, 0x21, 0x00


	//----- nvinfo : EIATTR_KPARAM_INFO
	.align		4
.L_17:
        /*0058*/ 	.byte	0x04, 0x17
        /*005a*/ 	.short	(.L_19 - .L_18)
.L_18:
        /*005c*/ 	.word	0x00000000
        /*0060*/ 	.short	0x0001
        /*0062*/ 	.short	0x0008
        /*0064*/ 	.byte	0x00, 0xf5, 0x21, 0x00


	//----- nvinfo : EIATTR_KPARAM_INFO
	.align		4
.L_19:
        /*0068*/ 	.byte	0x04, 0x17
        /*006a*/ 	.short	(.L_21 - .L_20)
.L_20:
        /*006c*/ 	.word	0x00000000
        /*0070*/ 	.short	0x0000
        /*0072*/ 	.short	0x0000
        /*0074*/ 	.byte	0x00, 0xf5, 0x21, 0x00


	//----- nvinfo : EIATTR_SPARSE_MMA_MASK
	.align		4
.L_21:
        /*0078*/ 	.byte	0x03, 0x50
        /*007a*/ 	.short	0x0000


	//----- nvinfo : EIATTR_MAXREG_COUNT
	.align		4
        /*007c*/ 	.byte	0x03, 0x1b
        /*007e*/ 	.short	0x00ff


	//----- nvinfo : EIATTR_MERCURY_ISA_VERSION
	.align		4
        /*0080*/ 	.byte	0x03, 0x5f
        /*0082*/ 	.short	0x0101


	//----- nvinfo : EIATTR_VRC_CTA_INIT_COUNT
	.align		4
        /*0084*/ 	.byte	0x02, 0x4a
	.zero		1
	.zero		1


	//----- nvinfo : EIATTR_EXIT_INSTR_OFFSETS
	.align		4
        /*0088*/ 	.byte	0x04, 0x1c
        /*008a*/ 	.short	(.L_23 - .L_22)


	//   ....[0]....
.L_22:
        /*008c*/ 	.word	0x00000010


	//----- nvinfo : EIATTR_CBANK_PARAM_SIZE
	.align		4
.L_23:
        /*0090*/ 	.byte	0x03, 0x19
        /*0092*/ 	.short	0x0028


	//----- nvinfo : EIATTR_PARAM_CBANK
	.align		4
        /*0094*/ 	.byte	0x04, 0x0a
        /*0096*/ 	.short	(.L_25 - .L_24)
	.align		4
.L_24:
        /*0098*/ 	.word	index@(.nv.constant0.cat_f32)
        /*009c*/ 	.short	0x0380
        /*009e*/ 	.short	0x0028


	//----- nvinfo : EIATTR_SW_WAR
	.align		4
.L_25:
        /*00a0*/ 	.byte	0x04, 0x36
        /*00a2*/ 	.short	(.L_27 - .L_26)
.L_26:
        /*00a4*/ 	.word	0x00000008
.L_27:


//--------------------- .nv.callgraph             --------------------------
	.section	.nv.callgraph,"",@"SHT_CUDA_CALLGRAPH"
	.align	4
	.sectionentsize	8
	.align		4
        /*0000*/ 	.word	0x00000000
	.align		4
        /*0004*/ 	.word	0xffffffff
	.align		4
        /*0008*/ 	.word	0x00000000
	.align		4
        /*000c*/ 	.word	0xfffffffe
	.align		4
        /*0010*/ 	.word	0x00000000
	.align		4
        /*0014*/ 	.word	0xfffffffd
	.align		4
        /*0018*/ 	.word	0x00000000
	.align		4
        /*001c*/ 	.word	0xfffffffc


//--------------------- .text.cat_f32             --------------------------
	.section	.text.cat_f32,"ax",@progbits
	.align	128
        .global         cat_f32
        .type           cat_f32,@function
        .size           cat_f32,(.L_x_1 - cat_f32)
        .other          cat_f32,@"STO_CUDA_ENTRY STV_DEFAULT"
cat_f32:
.text.cat_f32:
[----:B------:R-:W-:Y:S01]  /*0000*/  LDC R1, c[0x0][0x37c] ;  /* 0x0000df00ff017b82 */ /* 0x000fe20000000800 */
[----:B------:R-:W-:Y:S05]  /*0010*/  EXIT ;  /* 0x000000000000794d */ /* 0x000fea0003800000 */
.L_x_0:
[----:B------:R-:W-:-:S00]  /*0020*/  BRA `(.L_x_0) ;  /* 0xfffffffc00fc7947 */ /* 0x000fc0000383ffff */
[----:B------:R-:W-:-:S00]  /*0030*/  NOP ;  /* 0x0000000000007918 */ /* 0x000fc00000000000 */
        /* <DEDUP_REMOVED lines=12> */
.L_x_1:


//--------------------- .nv.shared.reserved.0     --------------------------
	.section	.nv.shared.reserved.0,"aw",@nobits
	.weak		__nv_reservedSMEM_offset_0_alias
	.size		__nv_reservedSMEM_offset_0_alias, 0, 64
	.other		__nv_reservedSMEM_offset_0_alias,@"STO_CUDA_RESERVED_SHARED STV_DEFAULT"
__nv_reservedSMEM_offset_0_alias:
	.zero		0
	.zero		64


//--------------------- .nv.constant0.cat_f32     --------------------------
	.section	.nv.constant0.cat_f32,"a",@progbits
	.sectionflags	@""
	.align	4
.nv.constant0.cat_f32:
	.zero		936


//--------------------- SYMBOLS --------------------------

	.type		.nv.reservedSmem.offset0,@object
	.size		.nv.reservedSmem.offset0,0x4
